//
// Generated by NVIDIA NVVM Compiler
//
// Compiler Build ID: CL-36424714
// Cuda compilation tools, release 13.0, V13.0.88
// Based on NVVM 20.0.0
//

.version 9.0
.target sm_100
.address_size 64

	// .globl	_Z13matmul_doublePdS_S_iii

.visible .entry _Z13matmul_doublePdS_S_iii(
	.param .u64 .ptr .align 1 _Z13matmul_doublePdS_S_iii_param_0,
	.param .u64 .ptr .align 1 _Z13matmul_doublePdS_S_iii_param_1,
	.param .u64 .ptr .align 1 _Z13matmul_doublePdS_S_iii_param_2,
	.param .u32 _Z13matmul_doublePdS_S_iii_param_3,
	.param .u32 _Z13matmul_doublePdS_S_iii_param_4,
	.param .u32 _Z13matmul_doublePdS_S_iii_param_5
)
{


	ret;

}


// ===== COMPILED SASS (sm_100) =====

	.target	sm_100

	.elftype	@"ET_EXEC"


//--------------------- .note.nv.tkinfo           --------------------------
	.section	.note.nv.tkinfo,"",@"SHT_NOTE"
	.sectionflags	@"SHF_NOTE_NV_TKINFO"
	.tkinfo
        /*0018*/ 	.word	0x00000002
        /*0030*/ 	.string	""
        /*0030*/ 	.string	"ptxas"
        /*0030*/ 	.string	"Cuda compilation tools, release 13.0, V13.0.88"
        /*0030*/ 	.string	"Build cuda_13.0.r13.0/compiler.36424714_0"
        /*0030*/ 	.string	"-arch sm_100 -m 64 "



//--------------------- .note.nv.cuinfo           --------------------------
	.section	.note.nv.cuinfo,"",@"SHT_NOTE"
	.sectionflags	@"SHF_NOTE_NV_CUINFO"
        /*0018*/ 	.short	0x0002
        /*001a*/ 	.short	0x0064
        /*001c*/ 	.short	0x0082
	.zero		2


//--------------------- .nv.info                  --------------------------
	.section	.nv.info,"",@"SHT_CUDA_INFO"
	.align	4


	//----- nvinfo : EIATTR_REGCOUNT
	.align		4
        /*0000*/ 	.byte	0x04, 0x2f
        /*0002*/ 	.short	(.L_1 - .L_0)
	.align		4
.L_0:
        /*0004*/ 	.word	index@(_Z13matmul_doublePdS_S_iii)
        /*0008*/ 	.word	0x00000004


	//----- nvinfo : EIATTR_FRAME_SIZE
	.align		4
.L_1:
        /*000c*/ 	.byte	0x04, 0x11
        /*000e*/ 	.short	(.L_3 - .L_2)
	.align		4
.L_2:
        /*0010*/ 	.word	index@(_Z13matmul_doublePdS_S_iii)
        /*0014*/ 	.word	0x00000000


	//----- nvinfo : EIATTR_MIN_STACK_SIZE
	.align		4
.L_3:
        /*0018*/ 	.byte	0x04, 0x12
        /*001a*/ 	.short	(.L_5 - .L_4)
	.align		4
.L_4:
        /*001c*/ 	.word	index@(_Z13matmul_doublePdS_S_iii)
        /*0020*/ 	.word	0x00000000
.L_5:


//--------------------- .nv.compat                --------------------------
	.section	.nv.compat,"",@"SHT_CUDA_COMPAT_INFO"
	.align	4
        /*0000*/ 	.byte	0x02, 0x09, 0x00, 0x00, 0x02, 0x02, 0x01, 0x00, 0x02, 0x05, 0x05, 0x00, 0x03, 0x07, 0x01, 0x01
        /*0010*/ 	.byte	0x02, 0x03, 0x00, 0x00, 0x02, 0x06, 0x01, 0x00, 0x04, 0x0b, 0x08, 0x00, 0x09, 0x00, 0x00, 0x00
        /*0020*/ 	.byte	0x00, 0x00, 0x00, 0x00


//--------------------- .nv.info._Z13matmul_doublePdS_S_iii --------------------------
	.section	.nv.info._Z13matmul_doublePdS_S_iii,"",@"SHT_CUDA_INFO"
	.sectionflags	@""
	.align	4


	//----- nvinfo : EIATTR_CUDA_API_VERSION
	.align		4
        /*0000*/ 	.byte	0x04, 0x37
        /*0002*/ 	.short	(.L_7 - .L_6)
.L_6:
        /*0004*/ 	.word	0x00000082


	//----- nvinfo : EIATTR_KPARAM_INFO
	.align		4
.L_7:
        /*0008*/ 	.byte	0x04, 0x17
        /*000a*/ 	.short	(.L_9 - .L_8)
.L_8:
        /*000c*/ 	.word	0x00000000
        /*0010*/ 	.short	0x0005
        /*0012*/ 	.short	0x0020
        /*0014*/ 	.byte	0x00, 0xf0, 0x11, 0x00


	//----- nvinfo : EIATTR_KPARAM_INFO
	.align		4
.L_9:
        /*0018*/ 	.byte	0x04, 0x17
        /*001a*/ 	.short	(.L_11 - .L_10)
.L_10:
        /*001c*/ 	.word	0x00000000
        /*0020*/ 	.short	0x0004
        /*0022*/ 	.short	0x001c
        /*0024*/ 	.byte	0x00, 0xf0, 0x11, 0x00


	//----- nvinfo : EIATTR_KPARAM_INFO
	.align		4
.L_11:
        /*0028*/ 	.byte	0x04, 0x17
        /*002a*/ 	.short	(.L_13 - .L_12)
.L_12:
        /*002c*/ 	.word	0x00000000
        /*0030*/ 	.short	0x0003
        /*0032*/ 	.short	0x0018
        /*0034*/ 	.byte	0x00, 0xf0, 0x11, 0x00


	//----- nvinfo : EIATTR_KPARAM_INFO
	.align		4
.L_13:
        /*0038*/ 	.byte	0x04, 0x17
        /*003a*/ 	.short	(.L_15 - .L_14)
.L_14:
        /*003c*/ 	.word	0x00000000
        /*0040*/ 	.short	0x0002
        /*0042*/ 	.short	0x0010
        /*0044*/ 	.byte	0x00, 0xf5, 0x21, 0x00


	//----- nvinfo : EIATTR_KPARAM_INFO
	.align		4
.L_15:
        /*0048*/ 	.byte	0x04, 0x17
        /*004a*/ 	.short	(.L_17 - .L_16)
.L_16:
        /*004c*/ 	.word	0x00000000
        /*0050*/ 	.short	0x0001
        /*0052*/ 	.short	0x0008
        /*0054*/ 	.byte	0x00, 0xf5, 0x21, 0x00


	//----- nvinfo : EIATTR_KPARAM_INFO
	.align		4
.L_17:
        /*0058*/ 	.byte	0x04, 0x17
        /*005a*/ 	.short	(.L_19 - .L_18)
.L_18:
        /*005c*/ 	.word	0x00000000
        /*0060*/ 	.short	0x0000
        /*0062*/ 	.short	0x0000
        /*0064*/ 	.byte	0x00, 0xf5, 0x21, 0x00


	//----- nvinfo : EIATTR_SPARSE_MMA_MASK
	.align		4
.L_19:
        /*0068*/ 	.byte	0x03, 0x50
        /*006a*/ 	.short	0x0000


	//----- nvinfo : EIATTR_MAXREG_COUNT
	.align		4
        /*006c*/ 	.byte	0x03, 0x1b
        /*006e*/ 	.short	0x00ff


	//----- nvinfo : EIATTR_MERCURY_ISA_VERSION
	.align		4
        /*0070*/ 	.byte	0x03, 0x5f
        /*0072*/ 	.short	0x0101


	//----- nvinfo : EIATTR_VRC_CTA_INIT_COUNT
	.align		4
        /*0074*/ 	.byte	0x02, 0x4a
	.zero		1
	.zero		1


	//----- nvinfo : EIATTR_EXIT_INSTR_OFFSETS
	.align		4
        /*0078*/ 	.byte	0x04, 0x1c
        /*007a*/ 	.short	(.L_21 - .L_20)


	//   ....[0]....
.L_20:
        /*007c*/ 	.word	0x00000010


	//----- nvinfo : EIATTR_CBANK_PARAM_SIZE
	.align		4
.L_21:
        /*0080*/ 	.byte	0x03, 0x19
        /*0082*/ 	.short	0x0024


	//----- nvinfo : EIATTR_PARAM_CBANK
	.align		4
        /*0084*/ 	.byte	0x04, 0x0a
        /*0086*/ 	.short	(.L_23 - .L_22)
	.align		4
.L_22:
        /*0088*/ 	.word	index@(.nv.constant0._Z13matmul_doublePdS_S_iii)
        /*008c*/ 	.short	0x0380
        /*008e*/ 	.short	0x0024


	//----- nvinfo : EIATTR_SW_WAR
	.align		4
.L_23:
        /*0090*/ 	.byte	0x04, 0x36
        /*0092*/ 	.short	(.L_25 - .L_24)
.L_24:
        /*0094*/ 	.word	0x00000008
.L_25:


//--------------------- .nv.callgraph             --------------------------
	.section	.nv.callgraph,"",@"SHT_CUDA_CALLGRAPH"
	.align	4
	.sectionentsize	8
	.align		4
        /*0000*/ 	.word	0x00000000
	.align		4
        /*0004*/ 	.word	0xffffffff
	.align		4
        /*0008*/ 	.word	0x00000000
	.align		4
        /*000c*/ 	.word	0xfffffffe
	.align		4
        /*0010*/ 	.word	0x00000000
	.align		4
        /*0014*/ 	.word	0xfffffffd
	.align		4
        /*0018*/ 	.word	0x00000000
	.align		4
        /*001c*/ 	.word	0xfffffffc


//--------------------- .text._Z13matmul_doublePdS_S_iii --------------------------
	.section	.text._Z13matmul_doublePdS_S_iii,"ax",@progbits
	.align	128
        .global         _Z13matmul_doublePdS_S_iii
        .type           _Z13matmul_doublePdS_S_iii,@function
        .size           _Z13matmul_doublePdS_S_iii,(.L_x_1 - _Z13matmul_doublePdS_S_iii)
        .other          _Z13matmul_doublePdS_S_iii,@"STO_CUDA_ENTRY STV_DEFAULT"
_Z13matmul_doublePdS_S_iii:
.text._Z13matmul_doublePdS_S_iii:
[----:B------:R-:W-:Y:S01]  /*0000*/  LDC R1, c[0x0][0x37c] ;  /* 0x0000df00ff017b82 */ /* 0x000fe20000000800 */
[----:B------:R-:W-:Y:S05]  /*0010*/  EXIT ;  /* 0x000000000000794d */ /* 0x000fea0003800000 */
.L_x_0:
[----:B------:R-:W-:-:S00]  /*0020*/  BRA `(.L_x_0) ;  /* 0xfffffffc00fc7947 */ /* 0x000fc0000383ffff */
[----:B------:R-:W-:-:S00]  /*0030*/  NOP ;  /* 0x0000000000007918 */ /* 0x000fc00000000000 */
        /* <DEDUP_REMOVED lines=12> */
.L_x_1:


//--------------------- .nv.shared.reserved.0     --------------------------
	.section	.nv.shared.reserved.0,"aw",@nobits
	.weak		__nv_reservedSMEM_offset_0_alias
	.size		__nv_reservedSMEM_offset_0_alias, 0, 64
	.other		__nv_reservedSMEM_offset_0_alias,@"STO_CUDA_RESERVED_SHARED STV_DEFAULT"
__nv_reservedSMEM_offset_0_alias:
	.zero		0
	.zero		64


//--------------------- .nv.constant0._Z13matmul_doublePdS_S_iii --------------------------
	.section	.nv.constant0._Z13matmul_doublePdS_S_iii,"a",@progbits
	.sectionflags	@""
	.align	4
.nv.constant0._Z13matmul_doublePdS_S_iii:
	.zero		932


//--------------------- SYMBOLS --------------------------

	.type		.nv.reservedSmem.offset0,@object
	.size		.nv.reservedSmem.offset0,0x4
